//
// Generated by NVIDIA NVVM Compiler
//
// Compiler Build ID: CL-36424714
// Cuda compilation tools, release 13.0, V13.0.88
// Based on NVVM 20.0.0
//

.version 9.0
.target sm_100
.address_size 64

	// .globl	_Z15trapezoidalRuleidddPd

.visible .entry _Z15trapezoidalRuleidddPd(
	.param .u32 _Z15trapezoidalRuleidddPd_param_0,
	.param .f64 _Z15trapezoidalRuleidddPd_param_1,
	.param .f64 _Z15trapezoidalRuleidddPd_param_2,
	.param .f64 _Z15trapezoidalRuleidddPd_param_3,
	.param .u64 .ptr .align 1 _Z15trapezoidalRuleidddPd_param_4
)
{
	.reg .pred 	%p<4>;
	.reg .b32 	%r<12>;
	.reg .b64 	%rd<8>;
	.reg .b64 	%fd<14>;

	ld.param.u32 	%r6, [_Z15trapezoidalRuleidddPd_param_0];
	ld.param.f64 	%fd4, [_Z15trapezoidalRuleidddPd_param_1];
	ld.param.f64 	%fd5, [_Z15trapezoidalRuleidddPd_param_3];
	ld.param.u64 	%rd5, [_Z15trapezoidalRuleidddPd_param_4];
	cvta.to.global.u64 	%rd1, %rd5;
	mov.u32 	%r7, %ctaid.x;
	mov.u32 	%r1, %ntid.x;
	mov.u32 	%r8, %tid.x;
	mad.lo.s32 	%r9, %r7, %r1, %r8;
	add.s32 	%r11, %r9, 1;
	setp.ge.s32 	%p1, %r11, %r6;
	mov.f64 	%fd13, 0d0000000000000000;
	@%p1 bra 	$L__BB0_3;
	mov.u32 	%r10, %nctaid.x;
	mul.lo.s32 	%r3, %r1, %r10;
	mov.f64 	%fd13, 0d0000000000000000;
$L__BB0_2:
	cvt.rn.f64.s32 	%fd8, %r11;
	fma.rn.f64 	%fd9, %fd5, %fd8, %fd4;
	fma.rn.f64 	%fd13, %fd9, %fd9, %fd13;
	add.s32 	%r11, %r11, %r3;
	setp.lt.s32 	%p2, %r11, %r6;
	@%p2 bra 	$L__BB0_2;
$L__BB0_3:
	ld.global.u64 	%rd7, [%rd1];
$L__BB0_4:
	mov.b64 	%fd10, %rd7;
	add.f64 	%fd11, %fd13, %fd10;
	mov.b64 	%rd6, %fd11;
	atom.relaxed.global.cas.b64 	%rd4, [%rd1], %rd7, %rd6;
	setp.ne.s64 	%p3, %rd7, %rd4;
	mov.u64 	%rd7, %rd4;
	@%p3 bra 	$L__BB0_4;
	ret;

}


// ===== COMPILED SASS (sm_100) =====

	.target	sm_100

	.elftype	@"ET_EXEC"


//--------------------- .note.nv.tkinfo           --------------------------
	.section	.note.nv.tkinfo,"",@"SHT_NOTE"
	.sectionflags	@"SHF_NOTE_NV_TKINFO"
	.tkinfo
        /*0018*/ 	.word	0x00000002
        /*0030*/ 	.string	""
        /*0030*/ 	.string	"ptxas"
        /*0030*/ 	.string	"Cuda compilation tools, release 13.0, V13.0.88"
        /*0030*/ 	.string	"Build cuda_13.0.r13.0/compiler.36424714_0"
        /*0030*/ 	.string	"-arch sm_100 -m 64 "



//--------------------- .note.nv.cuinfo           --------------------------
	.section	.note.nv.cuinfo,"",@"SHT_NOTE"
	.sectionflags	@"SHF_NOTE_NV_CUINFO"
        /*0018*/ 	.short	0x0002
        /*001a*/ 	.short	0x0064
        /*001c*/ 	.short	0x0082
	.zero		2


//--------------------- .nv.info                  --------------------------
	.section	.nv.info,"",@"SHT_CUDA_INFO"
	.align	4


	//----- nvinfo : EIATTR_REGCOUNT
	.align		4
        /*0000*/ 	.byte	0x04, 0x2f
        /*0002*/ 	.short	(.L_1 - .L_0)
	.align		4
.L_0:
        /*0004*/ 	.word	index@(_Z15trapezoidalRuleidddPd)
        /*0008*/ 	.word	0x00000012


	//----- nvinfo : EIATTR_FRAME_SIZE
	.align		4
.L_1:
        /*000c*/ 	.byte	0x04, 0x11
        /*000e*/ 	.short	(.L_3 - .L_2)
	.align		4
.L_2:
        /*0010*/ 	.word	index@(_Z15trapezoidalRuleidddPd)
        /*0014*/ 	.word	0x00000000


	//----- nvinfo : EIATTR_MIN_STACK_SIZE
	.align		4
.L_3:
        /*0018*/ 	.byte	0x04, 0x12
        /*001a*/ 	.short	(.L_5 - .L_4)
	.align		4
.L_4:
        /*001c*/ 	.word	index@(_Z15trapezoidalRuleidddPd)
        /*0020*/ 	.word	0x00000000
.L_5:


//--------------------- .nv.compat                --------------------------
	.section	.nv.compat,"",@"SHT_CUDA_COMPAT_INFO"
	.align	4
        /*0000*/ 	.byte	0x02, 0x09, 0x00, 0x00, 0x02, 0x02, 0x01, 0x00, 0x02, 0x05, 0x05, 0x00, 0x03, 0x07, 0x01, 0x01
        /*0010*/ 	.byte	0x02, 0x03, 0x00, 0x00, 0x02, 0x06, 0x01, 0x00, 0x04, 0x0b, 0x08, 0x00, 0x01, 0x00, 0x00, 0x00
        /*0020*/ 	.byte	0x00, 0x00, 0x00, 0x00


//--------------------- .nv.info._Z15trapezoidalRuleidddPd --------------------------
	.section	.nv.info._Z15trapezoidalRuleidddPd,"",@"SHT_CUDA_INFO"
	.sectionflags	@""
	.align	4


	//----- nvinfo : EIATTR_CUDA_API_VERSION
	.align		4
        /*0000*/ 	.byte	0x04, 0x37
        /*0002*/ 	.short	(.L_7 - .L_6)
.L_6:
        /*0004*/ 	.word	0x00000082


	//----- nvinfo : EIATTR_KPARAM_INFO
	.align		4
.L_7:
        /*0008*/ 	.byte	0x04, 0x17
        /*000a*/ 	.short	(.L_9 - .L_8)
.L_8:
        /*000c*/ 	.word	0x00000000
        /*0010*/ 	.short	0x0004
        /*0012*/ 	.short	0x0020
        /*0014*/ 	.byte	0x00, 0xf5, 0x21, 0x00


	//----- nvinfo : EIATTR_KPARAM_INFO
	.align		4
.L_9:
        /*0018*/ 	.byte	0x04, 0x17
        /*001a*/ 	.short	(.L_11 - .L_10)
.L_10:
        /*001c*/ 	.word	0x00000000
        /*0020*/ 	.short	0x0003
        /*0022*/ 	.short	0x0018
        /*0024*/ 	.byte	0x00, 0xf0, 0x21, 0x00


	//----- nvinfo : EIATTR_KPARAM_INFO
	.align		4
.L_11:
        /*0028*/ 	.byte	0x04, 0x17
        /*002a*/ 	.short	(.L_13 - .L_12)
.L_12:
        /*002c*/ 	.word	0x00000000
        /*0030*/ 	.short	0x0002
        /*0032*/ 	.short	0x0010
        /*0034*/ 	.byte	0x00, 0xf0, 0x21, 0x00


	//----- nvinfo : EIATTR_KPARAM_INFO
	.align		4
.L_13:
        /*0038*/ 	.byte	0x04, 0x17
        /*003a*/ 	.short	(.L_15 - .L_14)
.L_14:
        /*003c*/ 	.word	0x00000000
        /*0040*/ 	.short	0x0001
        /*0042*/ 	.short	0x0008
        /*0044*/ 	.byte	0x00, 0xf0, 0x21, 0x00


	//----- nvinfo : EIATTR_KPARAM_INFO
	.align		4
.L_15:
        /*0048*/ 	.byte	0x04, 0x17
        /*004a*/ 	.short	(.L_17 - .L_16)
.L_16:
        /*004c*/ 	.word	0x00000000
        /*0050*/ 	.short	0x0000
        /*0052*/ 	.short	0x0000
        /*0054*/ 	.byte	0x00, 0xf0, 0x11, 0x00


	//----- nvinfo : EIATTR_SPARSE_MMA_MASK
	.align		4
.L_17:
        /*0058*/ 	.byte	0x03, 0x50
        /*005a*/ 	.short	0x0000


	//----- nvinfo : EIATTR_MAXREG_COUNT
	.align		4
        /*005c*/ 	.byte	0x03, 0x1b
        /*005e*/ 	.short	0x00ff


	//----- nvinfo : EIATTR_MERCURY_ISA_VERSION
	.align		4
        /*0060*/ 	.byte	0x03, 0x5f
        /*0062*/ 	.short	0x0101


	//----- nvinfo : EIATTR_VRC_CTA_INIT_COUNT
	.align		4
        /*0064*/ 	.byte	0x02, 0x4a
	.zero		1
	.zero		1


	//----- nvinfo : EIATTR_EXIT_INSTR_OFFSETS
	.align		4
        /*0068*/ 	.byte	0x04, 0x1c
        /*006a*/ 	.short	(.L_19 - .L_18)


	//   ....[0]....
.L_18:
        /*006c*/ 	.word	0x00000220


	//----- nvinfo : EIATTR_CRS_STACK_SIZE
	.align		4
.L_19:
        /*0070*/ 	.byte	0x04, 0x1e
        /*0072*/ 	.short	(.L_21 - .L_20)
.L_20:
        /*0074*/ 	.word	0x00000000


	//----- nvinfo : EIATTR_CBANK_PARAM_SIZE
	.align		4
.L_21:
        /*0078*/ 	.byte	0x03, 0x19
        /*007a*/ 	.short	0x0028


	//----- nvinfo : EIATTR_PARAM_CBANK
	.align		4
        /*007c*/ 	.byte	0x04, 0x0a
        /*007e*/ 	.short	(.L_23 - .L_22)
	.align		4
.L_22:
        /*0080*/ 	.word	index@(.nv.constant0._Z15trapezoidalRuleidddPd)
        /*0084*/ 	.short	0x0380
        /*0086*/ 	.short	0x0028


	//----- nvinfo : EIATTR_SW_WAR
	.align		4
.L_23:
        /*0088*/ 	.byte	0x04, 0x36
        /*008a*/ 	.short	(.L_25 - .L_24)
.L_24:
        /*008c*/ 	.word	0x00000008
.L_25:


//--------------------- .nv.callgraph             --------------------------
	.section	.nv.callgraph,"",@"SHT_CUDA_CALLGRAPH"
	.align	4
	.sectionentsize	8
	.align		4
        /*0000*/ 	.word	0x00000000
	.align		4
        /*0004*/ 	.word	0xffffffff
	.align		4
        /*0008*/ 	.word	0x00000000
	.align		4
        /*000c*/ 	.word	0xfffffffe
	.align		4
        /*0010*/ 	.word	0x00000000
	.align		4
        /*0014*/ 	.word	0xfffffffd
	.align		4
        /*0018*/ 	.word	0x00000000
	.align		4
        /*001c*/ 	.word	0xfffffffc


//--------------------- .text._Z15trapezoidalRuleidddPd --------------------------
	.section	.text._Z15trapezoidalRuleidddPd,"ax",@progbits
	.align	128
        .global         _Z15trapezoidalRuleidddPd
        .type           _Z15trapezoidalRuleidddPd,@function
        .size           _Z15trapezoidalRuleidddPd,(.L_x_4 - _Z15trapezoidalRuleidddPd)
        .other          _Z15trapezoidalRuleidddPd,@"STO_CUDA_ENTRY STV_DEFAULT"
_Z15trapezoidalRuleidddPd:
.text._Z15trapezoidalRuleidddPd:
[----:B------:R-:W-:Y:S08]  /*0000*/  LDC R1, c[0x0][0x37c] ;  /* 0x0000df00ff017b82 */ /* 0x000ff00000000800 */
[----:B------:R-:W0:Y:S01]  /*0010*/  LDC.64 R2, c[0x0][0x3a0] ;  /* 0x0000e800ff027b82 */ /* 0x000e220000000a00 */
[----:B------:R-:W0:Y:S01]  /*0020*/  LDCU.64 UR4, c[0x0][0x358] ;  /* 0x00006b00ff0477ac */ /* 0x000e220008000a00 */
[----:B------:R-:W1:Y:S01]  /*0030*/  S2R R0, SR_TID.X ;  /* 0x0000000000007919 */ /* 0x000e620000002100 */
[----:B------:R-:W2:Y:S01]  /*0040*/  LDCU UR7, c[0x0][0x380] ;  /* 0x00007000ff0777ac */ /* 0x000ea20008000800 */
[----:B0-----:R0:W5:Y:S04]  /*0050*/  LDG.E.64 R4, desc[UR4][R2.64] ;  /* 0x0000000402047981 */ /* 0x001168000c1e1b00 */
[----:B------:R-:W1:Y:S01]  /*0060*/  S2UR UR6, SR_CTAID.X ;  /* 0x00000000000679c3 */ /* 0x000e620000002500 */
[----:B------:R-:W-:Y:S01]  /*0070*/  BSSY.RECONVERGENT B0, `(.L_x_0) ;  /* 0x0000012000007945 */ /* 0x000fe20003800200 */
[----:B------:R-:W-:-:S06]  /*0080*/  CS2R R8, SRZ ;  /* 0x0000000000087805 */ /* 0x000fcc000001ff00 */
[----:B------:R-:W1:Y:S02]  /*0090*/  LDC R15, c[0x0][0x360] ;  /* 0x0000d800ff0f7b82 */ /* 0x000e640000000800 */
[----:B-1----:R-:W-:-:S04]  /*00a0*/  IMAD R0, R15, UR6, R0 ;  /* 0x000000060f007c24 */ /* 0x002fc8000f8e0200 */
[----:B------:R-:W-:-:S05]  /*00b0*/  VIADD R0, R0, 0x1 ;  /* 0x0000000100007836 */ /* 0x000fca0000000000 */
[----:B--2---:R-:W-:-:S13]  /*00c0*/  ISETP.GE.AND P0, PT, R0, UR7, PT ;  /* 0x0000000700007c0c */ /* 0x004fda000bf06270 */
[----:B0-----:R-:W-:Y:S05]  /*00d0*/  @P0 BRA `(.L_x_1) ;  /* 0x00000000002c0947 */ /* 0x001fea0003800000 */
[----:B------:R-:W0:Y:S01]  /*00e0*/  LDC.64 R10, c[0x0][0x398] ;  /* 0x0000e600ff0a7b82 */ /* 0x000e220000000a00 */
[----:B------:R-:W1:Y:S01]  /*00f0*/  LDCU UR6, c[0x0][0x370] ;  /* 0x00006e00ff0677ac */ /* 0x000e620008000800 */
[----:B------:R-:W-:-:S06]  /*0100*/  CS2R R8, SRZ ;  /* 0x0000000000087805 */ /* 0x000fcc000001ff00 */
[----:B------:R-:W2:Y:S01]  /*0110*/  LDC.64 R12, c[0x0][0x388] ;  /* 0x0000e200ff0c7b82 */ /* 0x000ea20000000a00 */
[----:B-1----:R-:W-:-:S07]  /*0120*/  IMAD R15, R15, UR6, RZ ;  /* 0x000000060f0f7c24 */ /* 0x002fce000f8e02ff */
.L_x_2:
[----:B------:R1:W0:Y:S02]  /*0130*/  I2F.F64 R6, R0 ;  /* 0x0000000000067312 */ /* 0x0002240000201c00 */
[----:B-1----:R-:W-:-:S05]  /*0140*/  IMAD.IADD R0, R15, 0x1, R0 ;  /* 0x000000010f007824 */ /* 0x002fca00078e0200 */
[----:B------:R-:W-:Y:S01]  /*0150*/  ISETP.GE.AND P0, PT, R0, UR7, PT ;  /* 0x0000000700007c0c */ /* 0x000fe2000bf06270 */
[----:B0-2---:R-:W-:-:S08]  /*0160*/  DFMA R6, R6, R10, R12 ;  /* 0x0000000a0606722b */ /* 0x005fd0000000000c */
[----:B------:R-:W-:-:S04]  /*0170*/  DFMA R8, R6, R6, R8 ;  /* 0x000000060608722b */ /* 0x000fc80000000008 */
[----:B------:R-:W-:Y:S07]  /*0180*/  @!P0 BRA `(.L_x_2) ;  /* 0xfffffffc00e88947 */ /* 0x000fee000383ffff */
.L_x_1:
[----:B------:R-:W-:Y:S05]  /*0190*/  BSYNC.RECONVERGENT B0 ;  /* 0x0000000000007941 */ /* 0x000fea0003800200 */
.L_x_0:
[----:B-----5:R-:W-:Y:S01]  /*01a0*/  DADD R6, R4, R8 ;  /* 0x0000000004067229 */ /* 0x020fe20000000008 */
[----:B------:R-:W-:Y:S09]  /*01b0*/  YIELD ;  /* 0x0000000000007946 */ /* 0x000ff20003800000 */
[----:B------:R-:W2:Y:S02]  /*01c0*/  ATOMG.E.CAS.64.STRONG.GPU PT, R6, [R2], R4, R6 ;  /* 0x00000004020673a9 */ /* 0x000ea400001ee506 */
[----:B--2---:R-:W-:Y:S01]  /*01d0*/  ISETP.NE.U32.AND P0, PT, R4, R6, PT ;  /* 0x000000060400720c */ /* 0x004fe20003f05070 */
[----:B------:R-:W-:-:S03]  /*01e0*/  IMAD.MOV.U32 R4, RZ, RZ, R6 ;  /* 0x000000ffff047224 */ /* 0x000fc600078e0006 */
[----:B------:R-:W-:Y:S01]  /*01f0*/  ISETP.NE.AND.EX P0, PT, R5, R7, PT, P0 ;  /* 0x000000070500720c */ /* 0x000fe20003f05300 */
[----:B------:R-:W-:-:S12]  /*0200*/  IMAD.MOV.U32 R5, RZ, RZ, R7 ;  /* 0x000000ffff057224 */ /* 0x000fd800078e0007 */
[----:B------:R-:W-:Y:S05]  /*0210*/  @P0 BRA `(.L_x_0) ;  /* 0xfffffffc00e00947 */ /* 0x000fea000383ffff */
[----:B------:R-:W-:Y:S05]  /*0220*/  EXIT ;  /* 0x000000000000794d */ /* 0x000fea0003800000 */
.L_x_3:
[----:B------:R-:W-:-:S00]  /*0230*/  BRA `(.L_x_3) ;  /* 0xfffffffc00fc7947 */ /* 0x000fc0000383ffff */
[----:B------:R-:W-:-:S00]  /*0240*/  NOP ;  /* 0x0000000000007918 */ /* 0x000fc00000000000 */
        /* <DEDUP_REMOVED lines=11> */
.L_x_4:


//--------------------- .nv.shared.reserved.0     --------------------------
	.section	.nv.shared.reserved.0,"aw",@nobits
	.weak		__nv_reservedSMEM_offset_0_alias
	.size		__nv_reservedSMEM_offset_0_alias, 0, 64
	.other		__nv_reservedSMEM_offset_0_alias,@"STO_CUDA_RESERVED_SHARED STV_DEFAULT"
__nv_reservedSMEM_offset_0_alias:
	.zero		0
	.zero		64


//--------------------- .nv.constant0._Z15trapezoidalRuleidddPd --------------------------
	.section	.nv.constant0._Z15trapezoidalRuleidddPd,"a",@progbits
	.sectionflags	@""
	.align	4
.nv.constant0._Z15trapezoidalRuleidddPd:
	.zero		936


//--------------------- SYMBOLS --------------------------

	.type		.nv.reservedSmem.offset0,@object
	.size		.nv.reservedSmem.offset0,0x4
